//
// Generated by NVIDIA NVVM Compiler
//
// Compiler Build ID: CL-36424714
// Cuda compilation tools, release 13.0, V13.0.88
// Based on NVVM 20.0.0
//

.version 9.0
.target sm_100
.address_size 64

	// .globl	_Z7reduce7IfEvPT_S1_
// _ZZ7reduce7IfEvPT_S1_E6shmem2 has been demoted

.visible .entry _Z7reduce7IfEvPT_S1_(
	.param .u64 .ptr .align 1 _Z7reduce7IfEvPT_S1__param_0,
	.param .u64 .ptr .align 1 _Z7reduce7IfEvPT_S1__param_1
)
{
	.reg .pred 	%p<15>;
	.reg .b32 	%r<32>;
	.reg .b32 	%f<26>;
	.reg .b64 	%rd<9>;
	// demoted variable
	.shared .align 4 .b8 _ZZ7reduce7IfEvPT_S1_E6shmem2[32];
	ld.param.u64 	%rd2, [_Z7reduce7IfEvPT_S1__param_0];
	ld.param.u64 	%rd1, [_Z7reduce7IfEvPT_S1__param_1];
	cvta.to.global.u64 	%rd3, %rd2;
	mov.u32 	%r1, %tid.x;
	mov.u32 	%r4, %ntid.x;
	mov.u32 	%r2, %ctaid.x;
	mad.lo.s32 	%r5, %r4, %r2, %r1;
	mul.wide.s32 	%rd4, %r5, 4;
	add.s64 	%rd5, %rd3, %rd4;
	ld.global.f32 	%f5, [%rd5];
	mov.b32 	%r6, %f5;
	shfl.sync.down.b32	%r7|%p1, %r6, 16, 31, -1;
	mov.b32 	%f6, %r7;
	add.f32 	%f7, %f5, %f6;
	mov.b32 	%r8, %f7;
	shfl.sync.down.b32	%r9|%p2, %r8, 8, 31, -1;
	mov.b32 	%f8, %r9;
	add.f32 	%f9, %f7, %f8;
	mov.b32 	%r10, %f9;
	shfl.sync.down.b32	%r11|%p3, %r10, 4, 31, -1;
	mov.b32 	%f10, %r11;
	add.f32 	%f11, %f9, %f10;
	mov.b32 	%r12, %f11;
	shfl.sync.down.b32	%r13|%p4, %r12, 2, 31, -1;
	mov.b32 	%f12, %r13;
	add.f32 	%f13, %f11, %f12;
	mov.b32 	%r14, %f13;
	shfl.sync.down.b32	%r15|%p5, %r14, 1, 31, -1;
	mov.b32 	%f14, %r15;
	add.f32 	%f1, %f13, %f14;
	and.b32  	%r3, %r1, 31;
	setp.ne.s32 	%p6, %r3, 0;
	@%p6 bra 	$L__BB0_2;
	shr.u32 	%r16, %r1, 3;
	mov.u32 	%r17, _ZZ7reduce7IfEvPT_S1_E6shmem2;
	add.s32 	%r18, %r17, %r16;
	st.shared.f32 	[%r18], %f1;
$L__BB0_2:
	bar.sync 	0;
	setp.gt.u32 	%p7, %r1, 31;
	@%p7 bra 	$L__BB0_7;
	setp.gt.u32 	%p8, %r3, 7;
	mov.f32 	%f25, 0f00000000;
	@%p8 bra 	$L__BB0_5;
	shl.b32 	%r19, %r3, 2;
	mov.u32 	%r20, _ZZ7reduce7IfEvPT_S1_E6shmem2;
	add.s32 	%r21, %r20, %r19;
	ld.shared.f32 	%f25, [%r21];
$L__BB0_5:
	mov.b32 	%r22, %f25;
	shfl.sync.down.b32	%r23|%p9, %r22, 16, 31, -1;
	mov.b32 	%f16, %r23;
	add.f32 	%f17, %f25, %f16;
	mov.b32 	%r24, %f17;
	shfl.sync.down.b32	%r25|%p10, %r24, 8, 31, -1;
	mov.b32 	%f18, %r25;
	add.f32 	%f19, %f17, %f18;
	mov.b32 	%r26, %f19;
	shfl.sync.down.b32	%r27|%p11, %r26, 4, 31, -1;
	mov.b32 	%f20, %r27;
	add.f32 	%f21, %f19, %f20;
	mov.b32 	%r28, %f21;
	shfl.sync.down.b32	%r29|%p12, %r28, 2, 31, -1;
	mov.b32 	%f22, %r29;
	add.f32 	%f23, %f21, %f22;
	mov.b32 	%r30, %f23;
	shfl.sync.down.b32	%r31|%p13, %r30, 1, 31, -1;
	mov.b32 	%f24, %r31;
	add.f32 	%f4, %f23, %f24;
	setp.ne.s32 	%p14, %r1, 0;
	@%p14 bra 	$L__BB0_7;
	cvta.to.global.u64 	%rd6, %rd1;
	mul.wide.u32 	%rd7, %r2, 4;
	add.s64 	%rd8, %rd6, %rd7;
	st.global.f32 	[%rd8], %f4;
$L__BB0_7:
	ret;

}


// ===== COMPILED SASS (sm_100) =====

	.target	sm_100

	.elftype	@"ET_EXEC"


//--------------------- .note.nv.tkinfo           --------------------------
	.section	.note.nv.tkinfo,"",@"SHT_NOTE"
	.sectionflags	@"SHF_NOTE_NV_TKINFO"
	.tkinfo
        /*0018*/ 	.word	0x00000002
        /*0030*/ 	.string	""
        /*0030*/ 	.string	"ptxas"
        /*0030*/ 	.string	"Cuda compilation tools, release 13.0, V13.0.88"
        /*0030*/ 	.string	"Build cuda_13.0.r13.0/compiler.36424714_0"
        /*0030*/ 	.string	"-arch sm_100 -m 64 "



//--------------------- .note.nv.cuinfo           --------------------------
	.section	.note.nv.cuinfo,"",@"SHT_NOTE"
	.sectionflags	@"SHF_NOTE_NV_CUINFO"
        /*0018*/ 	.short	0x0002
        /*001a*/ 	.short	0x0064
        /*001c*/ 	.short	0x0082
	.zero		2


//--------------------- .nv.info                  --------------------------
	.section	.nv.info,"",@"SHT_CUDA_INFO"
	.align	4


	//----- nvinfo : EIATTR_REGCOUNT
	.align		4
        /*0000*/ 	.byte	0x04, 0x2f
        /*0002*/ 	.short	(.L_1 - .L_0)
	.align		4
.L_0:
        /*0004*/ 	.word	index@(_Z7reduce7IfEvPT_S1_)
        /*0008*/ 	.word	0x0000000e


	//----- nvinfo : EIATTR_FRAME_SIZE
	.align		4
.L_1:
        /*000c*/ 	.byte	0x04, 0x11
        /*000e*/ 	.short	(.L_3 - .L_2)
	.align		4
.L_2:
        /*0010*/ 	.word	index@(_Z7reduce7IfEvPT_S1_)
        /*0014*/ 	.word	0x00000000


	//----- nvinfo : EIATTR_MIN_STACK_SIZE
	.align		4
.L_3:
        /*0018*/ 	.byte	0x04, 0x12
        /*001a*/ 	.short	(.L_5 - .L_4)
	.align		4
.L_4:
        /*001c*/ 	.word	index@(_Z7reduce7IfEvPT_S1_)
        /*0020*/ 	.word	0x00000000
.L_5:


//--------------------- .nv.compat                --------------------------
	.section	.nv.compat,"",@"SHT_CUDA_COMPAT_INFO"
	.align	4
        /*0000*/ 	.byte	0x02, 0x09, 0x00, 0x00, 0x02, 0x02, 0x01, 0x00, 0x02, 0x05, 0x05, 0x00, 0x03, 0x07, 0x01, 0x01
        /*0010*/ 	.byte	0x02, 0x03, 0x00, 0x00, 0x02, 0x06, 0x01, 0x00, 0x04, 0x0b, 0x08, 0x00, 0x09, 0x00, 0x00, 0x00
        /*0020*/ 	.byte	0x00, 0x00, 0x00, 0x00


//--------------------- .nv.info._Z7reduce7IfEvPT_S1_ --------------------------
	.section	.nv.info._Z7reduce7IfEvPT_S1_,"",@"SHT_CUDA_INFO"
	.sectionflags	@""
	.align	4


	//----- nvinfo : EIATTR_CUDA_API_VERSION
	.align		4
        /*0000*/ 	.byte	0x04, 0x37
        /*0002*/ 	.short	(.L_7 - .L_6)
.L_6:
        /*0004*/ 	.word	0x00000082


	//----- nvinfo : EIATTR_KPARAM_INFO
	.align		4
.L_7:
        /*0008*/ 	.byte	0x04, 0x17
        /*000a*/ 	.short	(.L_9 - .L_8)
.L_8:
        /*000c*/ 	.word	0x00000000
        /*0010*/ 	.short	0x0001
        /*0012*/ 	.short	0x0008
        /*0014*/ 	.byte	0x00, 0xf5, 0x21, 0x00


	//----- nvinfo : EIATTR_KPARAM_INFO
	.align		4
.L_9:
        /*0018*/ 	.byte	0x04, 0x17
        /*001a*/ 	.short	(.L_11 - .L_10)
.L_10:
        /*001c*/ 	.word	0x00000000
        /*0020*/ 	.short	0x0000
        /*0022*/ 	.short	0x0000
        /*0024*/ 	.byte	0x00, 0xf5, 0x21, 0x00


	//----- nvinfo : EIATTR_SPARSE_MMA_MASK
	.align		4
.L_11:
        /*0028*/ 	.byte	0x03, 0x50
        /*002a*/ 	.short	0x0000


	//----- nvinfo : EIATTR_MAXREG_COUNT
	.align		4
        /*002c*/ 	.byte	0x03, 0x1b
        /*002e*/ 	.short	0x00ff


	//----- nvinfo : EIATTR_NUM_BARRIERS
	.align		4
        /*0030*/ 	.byte	0x02, 0x4c
        /*0032*/ 	.byte	0x01
	.zero		1


	//----- nvinfo : EIATTR_MERCURY_ISA_VERSION
	.align		4
        /*0034*/ 	.byte	0x03, 0x5f
        /*0036*/ 	.short	0x0101


	//----- nvinfo : EIATTR_COOP_GROUP_MASK_REGIDS
	.align		4
        /*0038*/ 	.byte	0x04, 0x29
        /*003a*/ 	.short	(.L_13 - .L_12)


	//   ....[0]....
.L_12:
        /*003c*/ 	.word	0xffffffff


	//   ....[1]....
        /*0040*/ 	.word	0xffffffff


	//   ....[2]....
        /*0044*/ 	.word	0xffffffff


	//   ....[3]....
        /*0048*/ 	.word	0xffffffff


	//   ....[4]....
        /*004c*/ 	.word	0xffffffff


	//   ....[5]....
        /*0050*/ 	.word	0xffffffff


	//   ....[6]....
        /*0054*/ 	.word	0xffffffff


	//   ....[7]....
        /*0058*/ 	.word	0xffffffff


	//   ....[8]....
        /*005c*/ 	.word	0xffffffff


	//   ....[9]....
        /*0060*/ 	.word	0xffffffff


	//----- nvinfo : EIATTR_COOP_GROUP_INSTR_OFFSETS
	.align		4
.L_13:
        /*0064*/ 	.byte	0x04, 0x28
        /*0066*/ 	.short	(.L_15 - .L_14)


	//   ....[0]....
.L_14:
        /*0068*/ 	.word	0x000000c0


	//   ....[1]....
        /*006c*/ 	.word	0x000000f0


	//   ....[2]....
        /*0070*/ 	.word	0x00000130


	//   ....[3]....
        /*0074*/ 	.word	0x00000150


	//   ....[4]....
        /*0078*/ 	.word	0x00000170


	//   ....[5]....
        /*007c*/ 	.word	0x00000240


	//   ....[6]....
        /*0080*/ 	.word	0x00000260


	//   ....[7]....
        /*0084*/ 	.word	0x00000280


	//   ....[8]....
        /*0088*/ 	.word	0x000002a0


	//   ....[9]....
        /*008c*/ 	.word	0x000002c0


	//----- nvinfo : EIATTR_VRC_CTA_INIT_COUNT
	.align		4
.L_15:
        /*0090*/ 	.byte	0x02, 0x4a
	.zero		1
	.zero		1


	//----- nvinfo : EIATTR_EXIT_INSTR_OFFSETS
	.align		4
        /*0094*/ 	.byte	0x04, 0x1c
        /*0096*/ 	.short	(.L_17 - .L_16)


	//   ....[0]....
.L_16:
        /*0098*/ 	.word	0x000001b0


	//   ....[1]....
        /*009c*/ 	.word	0x000002d0


	//   ....[2]....
        /*00a0*/ 	.word	0x00000320


	//----- nvinfo : EIATTR_CBANK_PARAM_SIZE
	.align		4
.L_17:
        /*00a4*/ 	.byte	0x03, 0x19
        /*00a6*/ 	.short	0x0010


	//----- nvinfo : EIATTR_PARAM_CBANK
	.align		4
        /*00a8*/ 	.byte	0x04, 0x0a
        /*00aa*/ 	.short	(.L_19 - .L_18)
	.align		4
.L_18:
        /*00ac*/ 	.word	index@(.nv.constant0._Z7reduce7IfEvPT_S1_)
        /*00b0*/ 	.short	0x0380
        /*00b2*/ 	.short	0x0010


	//----- nvinfo : EIATTR_SW_WAR
	.align		4
.L_19:
        /*00b4*/ 	.byte	0x04, 0x36
        /*00b6*/ 	.short	(.L_21 - .L_20)
.L_20:
        /*00b8*/ 	.word	0x00000008
.L_21:


//--------------------- .nv.callgraph             --------------------------
	.section	.nv.callgraph,"",@"SHT_CUDA_CALLGRAPH"
	.align	4
	.sectionentsize	8
	.align		4
        /*0000*/ 	.word	0x00000000
	.align		4
        /*0004*/ 	.word	0xffffffff
	.align		4
        /*0008*/ 	.word	0x00000000
	.align		4
        /*000c*/ 	.word	0xfffffffe
	.align		4
        /*0010*/ 	.word	0x00000000
	.align		4
        /*0014*/ 	.word	0xfffffffd
	.align		4
        /*0018*/ 	.word	0x00000000
	.align		4
        /*001c*/ 	.word	0xfffffffc


//--------------------- .text._Z7reduce7IfEvPT_S1_ --------------------------
	.section	.text._Z7reduce7IfEvPT_S1_,"ax",@progbits
	.align	128
        .global         _Z7reduce7IfEvPT_S1_
        .type           _Z7reduce7IfEvPT_S1_,@function
        .size           _Z7reduce7IfEvPT_S1_,(.L_x_1 - _Z7reduce7IfEvPT_S1_)
        .other          _Z7reduce7IfEvPT_S1_,@"STO_CUDA_ENTRY STV_DEFAULT"
_Z7reduce7IfEvPT_S1_:
.text._Z7reduce7IfEvPT_S1_:
[----:B------:R-:W-:Y:S01]  /*0000*/  LDC R1, c[0x0][0x37c] ;  /* 0x0000df00ff017b82 */ /* 0x000fe20000000800 */
[----:B------:R-:W0:Y:S07]  /*0010*/  S2R R3, SR_TID.X ;  /* 0x0000000000037919 */ /* 0x000e2e0000002100 */
[----:B------:R-:W1:Y:S01]  /*0020*/  LDC.64 R4, c[0x0][0x380] ;  /* 0x0000e000ff047b82 */ /* 0x000e620000000a00 */
[----:B------:R-:W0:Y:S01]  /*0030*/  LDCU UR6, c[0x0][0x360] ;  /* 0x00006c00ff0677ac */ /* 0x000e220008000800 */
[----:B------:R-:W0:Y:S01]  /*0040*/  S2R R0, SR_CTAID.X ;  /* 0x0000000000007919 */ /* 0x000e220000002500 */
[----:B------:R-:W2:Y:S01]  /*0050*/  LDCU.64 UR4, c[0x0][0x358] ;  /* 0x00006b00ff0477ac */ /* 0x000ea20008000a00 */
[----:B0-----:R-:W-:-:S04]  /*0060*/  IMAD R7, R0, UR6, R3 ;  /* 0x0000000600077c24 */ /* 0x001fc8000f8e0203 */
[----:B-1----:R-:W-:-:S06]  /*0070*/  IMAD.WIDE R4, R7, 0x4, R4 ;  /* 0x0000000407047825 */ /* 0x002fcc00078e0204 */
[----:B--2---:R-:W2:Y:S01]  /*0080*/  LDG.E R4, desc[UR4][R4.64] ;  /* 0x0000000404047981 */ /* 0x004ea2000c1e1900 */
[C---:B------:R-:W-:Y:S02]  /*0090*/  LOP3.LUT P0, R8, R3.reuse, 0x1f, RZ, 0xc0, !PT ;  /* 0x0000001f03087812 */ /* 0x040fe4000780c0ff */
[----:B------:R-:W-:-:S11]  /*00a0*/  ISETP.GT.U32.AND P1, PT, R3, 0x1f, PT ;  /* 0x0000001f0300780c */ /* 0x000fd60003f24070 */
[----:B------:R-:W0:Y:S01]  /*00b0*/  @!P0 S2R R11, SR_CgaCtaId ;  /* 0x00000000000b8919 */ /* 0x000e220000008800 */
[----:B--2---:R-:W1:Y:S02]  /*00c0*/  SHFL.DOWN PT, R7, R4, 0x10, 0x1f ;  /* 0x0a001f0004077f89 */ /* 0x004e6400000e0000 */
[----:B-1----:R-:W-:Y:S01]  /*00d0*/  FADD R7, R4, R7 ;  /* 0x0000000704077221 */ /* 0x002fe20000000000 */
[----:B------:R-:W-:-:S04]  /*00e0*/  @!P0 MOV R4, 0x400 ;  /* 0x0000040000048802 */ /* 0x000fc80000000f00 */
[----:B------:R-:W1:Y:S01]  /*00f0*/  SHFL.DOWN PT, R2, R7, 0x8, 0x1f ;  /* 0x09001f0007027f89 */ /* 0x000e6200000e0000 */
[----:B0-----:R-:W-:-:S04]  /*0100*/  @!P0 LEA R4, R11, R4, 0x18 ;  /* 0x000000040b048211 */ /* 0x001fc800078ec0ff */
[----:B------:R-:W-:Y:S01]  /*0110*/  @!P0 LEA.HI R4, R3, R4, RZ, 0x1d ;  /* 0x0000000403048211 */ /* 0x000fe200078fe8ff */
[----:B-1----:R-:W-:-:S05]  /*0120*/  FADD R2, R7, R2 ;  /* 0x0000000207027221 */ /* 0x002fca0000000000 */
[----:B------:R-:W0:Y:S02]  /*0130*/  SHFL.DOWN PT, R9, R2, 0x4, 0x1f ;  /* 0x08801f0002097f89 */ /* 0x000e2400000e0000 */
[----:B0-----:R-:W-:-:S05]  /*0140*/  FADD R9, R2, R9 ;  /* 0x0000000902097221 */ /* 0x001fca0000000000 */
[----:B------:R-:W0:Y:S02]  /*0150*/  SHFL.DOWN PT, R6, R9, 0x2, 0x1f ;  /* 0x08401f0009067f89 */ /* 0x000e2400000e0000 */
[----:B0-----:R-:W-:-:S05]  /*0160*/  FADD R6, R9, R6 ;  /* 0x0000000609067221 */ /* 0x001fca0000000000 */
[----:B------:R-:W0:Y:S02]  /*0170*/  SHFL.DOWN PT, R5, R6, 0x1, 0x1f ;  /* 0x08201f0006057f89 */ /* 0x000e2400000e0000 */
[----:B0-----:R-:W-:-:S05]  /*0180*/  FADD R5, R6, R5 ;  /* 0x0000000506057221 */ /* 0x001fca0000000000 */
[----:B------:R0:W-:Y:S01]  /*0190*/  @!P0 STS [R4], R5 ;  /* 0x0000000504008388 */ /* 0x0001e20000000800 */
[----:B------:R-:W-:Y:S06]  /*01a0*/  BAR.SYNC.DEFER_BLOCKING 0x0 ;  /* 0x0000000000007b1d */ /* 0x000fec0000010000 */
[----:B------:R-:W-:Y:S05]  /*01b0*/  @P1 EXIT ;  /* 0x000000000000194d */ /* 0x000fea0003800000 */
[----:B------:R-:W-:-:S13]  /*01c0*/  ISETP.GT.U32.AND P0, PT, R8, 0x7, PT ;  /* 0x000000070800780c */ /* 0x000fda0003f04070 */
[----:B0-----:R-:W0:Y:S01]  /*01d0*/  @!P0 S2R R5, SR_CgaCtaId ;  /* 0x0000000000058919 */ /* 0x001e220000008800 */
[----:B------:R-:W-:-:S04]  /*01e0*/  @!P0 MOV R2, 0x400 ;  /* 0x0000040000028802 */ /* 0x000fc80000000f00 */
[----:B0-----:R-:W-:Y:S01]  /*01f0*/  @!P0 LEA R5, R5, R2, 0x18 ;  /* 0x0000000205058211 */ /* 0x001fe200078ec0ff */
[----:B------:R-:W-:-:S03]  /*0200*/  HFMA2 R2, -RZ, RZ, 0, 0 ;  /* 0x00000000ff027431 */ /* 0x000fc600000001ff */
[----:B------:R-:W-:-:S05]  /*0210*/  @!P0 LEA R8, R8, R5, 0x2 ;  /* 0x0000000508088211 */ /* 0x000fca00078e10ff */
[----:B------:R-:W0:Y:S01]  /*0220*/  @!P0 LDS R2, [R8] ;  /* 0x0000000008028984 */ /* 0x000e220000000800 */
[----:B------:R-:W-:-:S03]  /*0230*/  ISETP.NE.AND P0, PT, R3, RZ, PT ;  /* 0x000000ff0300720c */ /* 0x000fc60003f05270 */
[----:B0-----:R-:W0:Y:S02]  /*0240*/  SHFL.DOWN PT, R5, R2, 0x10, 0x1f ;  /* 0x0a001f0002057f89 */ /* 0x001e2400000e0000 */
[----:B0-----:R-:W-:-:S05]  /*0250*/  FADD R5, R5, R2 ;  /* 0x0000000205057221 */ /* 0x001fca0000000000 */
[----:B------:R-:W0:Y:S02]  /*0260*/  SHFL.DOWN PT, R4, R5, 0x8, 0x1f ;  /* 0x09001f0005047f89 */ /* 0x000e2400000e0000 */
[----:B0-----:R-:W-:-:S05]  /*0270*/  FADD R4, R5, R4 ;  /* 0x0000000405047221 */ /* 0x001fca0000000000 */
[----:B------:R-:W0:Y:S02]  /*0280*/  SHFL.DOWN PT, R7, R4, 0x4, 0x1f ;  /* 0x08801f0004077f89 */ /* 0x000e2400000e0000 */
[----:B0-----:R-:W-:-:S05]  /*0290*/  FADD R7, R4, R7 ;  /* 0x0000000704077221 */ /* 0x001fca0000000000 */
[----:B------:R-:W0:Y:S02]  /*02a0*/  SHFL.DOWN PT, R6, R7, 0x2, 0x1f ;  /* 0x08401f0007067f89 */ /* 0x000e2400000e0000 */
[----:B0-----:R-:W-:-:S05]  /*02b0*/  FADD R6, R7, R6 ;  /* 0x0000000607067221 */ /* 0x001fca0000000000 */
[----:B------:R0:W1:Y:S01]  /*02c0*/  SHFL.DOWN PT, R9, R6, 0x1, 0x1f ;  /* 0x08201f0006097f89 */ /* 0x00006200000e0000 */
[----:B------:R-:W-:Y:S05]  /*02d0*/  @P0 EXIT ;  /* 0x000000000000094d */ /* 0x000fea0003800000 */
[----:B------:R-:W2:Y:S01]  /*02e0*/  LDC.64 R2, c[0x0][0x388] ;  /* 0x0000e200ff027b82 */ /* 0x000ea20000000a00 */
[----:B-1----:R-:W-:Y:S01]  /*02f0*/  FADD R9, R6, R9 ;  /* 0x0000000906097221 */ /* 0x002fe20000000000 */
[----:B--2---:R-:W-:-:S05]  /*0300*/  IMAD.WIDE.U32 R2, R0, 0x4, R2 ;  /* 0x0000000400027825 */ /* 0x004fca00078e0002 */
[----:B------:R-:W-:Y:S01]  /*0310*/  STG.E desc[UR4][R2.64], R9 ;  /* 0x0000000902007986 */ /* 0x000fe2000c101904 */
[----:B------:R-:W-:Y:S05]  /*0320*/  EXIT ;  /* 0x000000000000794d */ /* 0x000fea0003800000 */
.L_x_0:
[----:B------:R-:W-:-:S00]  /*0330*/  BRA `(.L_x_0) ;  /* 0xfffffffc00fc7947 */ /* 0x000fc0000383ffff */
[----:B------:R-:W-:-:S00]  /*0340*/  NOP ;  /* 0x0000000000007918 */ /* 0x000fc00000000000 */
        /* <DEDUP_REMOVED lines=11> */
.L_x_1:


//--------------------- .nv.shared._Z7reduce7IfEvPT_S1_ --------------------------
	.section	.nv.shared._Z7reduce7IfEvPT_S1_,"aw",@nobits
	.sectionflags	@""
	.align	4
.nv.shared._Z7reduce7IfEvPT_S1_:
	.zero		1056


//--------------------- .nv.shared.reserved.0     --------------------------
	.section	.nv.shared.reserved.0,"aw",@nobits
	.weak		__nv_reservedSMEM_offset_0_alias
	.size		__nv_reservedSMEM_offset_0_alias, 0, 64
	.other		__nv_reservedSMEM_offset_0_alias,@"STO_CUDA_RESERVED_SHARED STV_DEFAULT"
__nv_reservedSMEM_offset_0_alias:
	.zero		0
	.zero		64


//--------------------- .nv.constant0._Z7reduce7IfEvPT_S1_ --------------------------
	.section	.nv.constant0._Z7reduce7IfEvPT_S1_,"a",@progbits
	.sectionflags	@""
	.align	4
.nv.constant0._Z7reduce7IfEvPT_S1_:
	.zero		912


//--------------------- SYMBOLS --------------------------

	.type		.nv.reservedSmem.offset0,@object
	.size		.nv.reservedSmem.offset0,0x4
	.type		.nv.reservedSmem.cap,@object
	.size		.nv.reservedSmem.cap,0x4
